	.headerflags	@"EF_CUDA_TEXMODE_UNIFIED EF_CUDA_64BIT_ADDRESS EF_CUDA_ACCELERATORS EF_CUDA_SM90 EF_CUDA_VIRTUAL_SM(EF_CUDA_SM90)"
	.elftype	@"ET_EXEC"


//--------------------- .nv.info                  --------------------------
	.section	.nv.info,"",@"SHT_CUDA_INFO"
	.align	4


	//----- nvinfo : EIATTR_REGCOUNT
	.align		4
        /*0000*/ 	.byte	0x04, 0x2f
        /*0002*/ 	.short	(.L_1 - .L_0)
	.align		4
.L_0:
        /*0004*/ 	.word	index@(triton_mm)
        /*0008*/ 	.word	0x00000028


	//----- nvinfo : EIATTR_MIN_STACK_SIZE
	.align		4
.L_1:
        /*000c*/ 	.byte	0x04, 0x12
        /*000e*/ 	.short	(.L_3 - .L_2)
	.align		4
.L_2:
        /*0010*/ 	.word	index@(triton_mm)
        /*0014*/ 	.word	0x00000000


	//----- nvinfo : EIATTR_FRAME_SIZE
	.align		4
.L_3:
        /*0018*/ 	.byte	0x04, 0x11
        /*001a*/ 	.short	(.L_5 - .L_4)
	.align		4
.L_4:
        /*001c*/ 	.word	index@(triton_mm)
        /*0020*/ 	.word	0x00000000


	//----- nvinfo : EIATTR_MIN_STACK_SIZE
	.align		4
.L_5:
        /*0024*/ 	.byte	0x04, 0x12
        /*0026*/ 	.short	(.L_7 - .L_6)
	.align		4
.L_6:
        /*0028*/ 	.word	index@(triton_mm)
        /*002c*/ 	.word	0x00000000
.L_7:


//--------------------- .nv.info.triton_mm        --------------------------
	.section	.nv.info.triton_mm,"",@"SHT_CUDA_INFO"
	.sectionflags	@""
	.align	4


	//----- nvinfo : EIATTR_CUDA_API_VERSION
	.align		4
        /*0000*/ 	.byte	0x04, 0x37
        /*0002*/ 	.short	(.L_9 - .L_8)
.L_8:
        /*0004*/ 	.word	0x0000007c


	//----- nvinfo : EIATTR_KPARAM_INFO
	.align		4
.L_9:
        /*0008*/ 	.byte	0x04, 0x17
        /*000a*/ 	.short	(.L_11 - .L_10)
.L_10:
        /*000c*/ 	.word	0x00000000
        /*0010*/ 	.short	0x0002
        /*0012*/ 	.short	0x0010
        /*0014*/ 	.byte	0x00, 0xf0, 0x21, 0x00


	//----- nvinfo : EIATTR_KPARAM_INFO
	.align		4
.L_11:
        /*0018*/ 	.byte	0x04, 0x17
        /*001a*/ 	.short	(.L_13 - .L_12)
.L_12:
        /*001c*/ 	.word	0x00000000
        /*0020*/ 	.short	0x0001
        /*0022*/ 	.short	0x0008
        /*0024*/ 	.byte	0x00, 0xf0, 0x21, 0x00


	//----- nvinfo : EIATTR_KPARAM_INFO
	.align		4
.L_13:
        /*0028*/ 	.byte	0x04, 0x17
        /*002a*/ 	.short	(.L_15 - .L_14)
.L_14:
        /*002c*/ 	.word	0x00000000
        /*0030*/ 	.short	0x0000
        /*0032*/ 	.short	0x0000
        /*0034*/ 	.byte	0x00, 0xf0, 0x21, 0x00


	//----- nvinfo : EIATTR_SPARSE_MMA_MASK
	.align		4
.L_15:
        /*0038*/ 	.byte	0x03, 0x50
        /*003a*/ 	.short	0x0000


	//----- nvinfo : EIATTR_MAXREG_COUNT
	.align		4
        /*003c*/ 	.byte	0x03, 0x1b
        /*003e*/ 	.short	0x00ff


	//----- nvinfo : EIATTR_EXIT_INSTR_OFFSETS
	.align		4
        /*0040*/ 	.byte	0x04, 0x1c
        /*0042*/ 	.short	(.L_17 - .L_16)


	//   ....[0]....
.L_16:
        /*0044*/ 	.word	0x00001c40


	//   ....[1]....
        /*0048*/ 	.word	0x00001c90


	//----- nvinfo : EIATTR_MAX_THREADS
	.align		4
.L_17:
        /*004c*/ 	.byte	0x04, 0x05
        /*004e*/ 	.short	(.L_19 - .L_18)
.L_18:
        /*0050*/ 	.word	0x00000080
        /*0054*/ 	.word	0x00000001
        /*0058*/ 	.word	0x00000001


	//----- nvinfo : EIATTR_CBANK_PARAM_SIZE
	.align		4
.L_19:
        /*005c*/ 	.byte	0x03, 0x19
        /*005e*/ 	.short	0x0018


	//----- nvinfo : EIATTR_PARAM_CBANK
	.align		4
        /*0060*/ 	.byte	0x04, 0x0a
        /*0062*/ 	.short	(.L_21 - .L_20)
	.align		4
.L_20:
        /*0064*/ 	.word	index@(.nv.constant0.triton_mm)
        /*0068*/ 	.short	0x0210
        /*006a*/ 	.short	0x0018


	//----- nvinfo : EIATTR_SW_WAR
	.align		4
.L_21:
        /*006c*/ 	.byte	0x04, 0x36
        /*006e*/ 	.short	(.L_23 - .L_22)
.L_22:
        /*0070*/ 	.word	0x00000008
.L_23:


//--------------------- .nv.callgraph             --------------------------
	.section	.nv.callgraph,"",@"SHT_CUDA_CALLGRAPH"
	.align	4
	.sectionentsize	8
	.align		4
        /*0000*/ 	.word	0x00000000
	.align		4
        /*0004*/ 	.word	0xffffffff
	.align		4
        /*0008*/ 	.word	0x00000000
	.align		4
        /*000c*/ 	.word	0xfffffffe
	.align		4
        /*0010*/ 	.word	0x00000000
	.align		4
        /*0014*/ 	.word	0xfffffffd
	.align		4
        /*0018*/ 	.word	0x00000000
	.align		4
        /*001c*/ 	.word	0xfffffffc


//--------------------- .text.triton_mm           --------------------------
	.section	.text.triton_mm,"ax",@progbits
	.sectionflags	@"SHF_BARRIERS=1"
	.align	128
        .global         triton_mm
        .type           triton_mm,@function
        .size           triton_mm,(.L_x_2 - triton_mm)
        .other          triton_mm,@"STO_CUDA_ENTRY STV_DEFAULT"
triton_mm:
.text.triton_mm:
[----:B------:R-:W1:Y:S02]  /*0000*/  LDC R1, c[0x0][0x28] ;  /* 0x00000a00ff017b82 */ /* 0x000e640000000800 */
[----:B------:R-:W2:Y:S01]  /*0010*/  S2UR UR18, SR_CTAID.X ;  /* 0x00000000001279c3 */ /* 0x000ea20000002500 */
[----:B------:R-:W-:Y:S01]  /*0020*/  ULDC.64 UR16, c[0x0][0x208] ;  /* 0x0000820000107ab9 */ /* 0x000fe20000000a00 */
[----:B------:R-:W-:-:S06]  /*0030*/  UMOV UR13, 0xffffffe0 ;  /* 0xffffffe0000d7882 */ /* 0x000fcc0000000000 */
[----:B------:R-:W3:Y:S01]  /*0040*/  LDC.64 R6, c[0x0][0x218] ;  /* 0x00008600ff067b82 */ /* 0x000ee20000000a00 */
[----:B--2---:R-:W-:-:S04]  /*0050*/  UIMAD.WIDE UR4, UR18, 0x38e38e39, URZ ;  /* 0x38e38e39120478a5 */ /* 0x004fc8000f8e023f */
[----:B------:R-:W-:-:S03]  /*0060*/  USHF.R.U32.HI UR6, URZ, 0x1f, UR5 ;  /* 0x0000001f3f067899 */ /* 0x000fc60008011605 */
[----:B------:R-:W-:Y:S01]  /*0070*/  UMOV UR4, 0xfffffff8 ;  /* 0xfffffff800047882 */ /* 0x000fe20000000000 */
[----:B------:R-:W-:-:S04]  /*0080*/  ULEA.HI.SX32 UR6, UR5, UR6, 0x18 ;  /* 0x0000000605067291 */ /* 0x000fc8000f8fc23f */
[----:B------:R-:W-:Y:S02]  /*0090*/  UIMAD UR4, UR6, UR4, 0x1 ;  /* 0x00000001060474a4 */ /* 0x000fe4000f8e0204 */
[----:B------:R-:W-:Y:S02]  /*00a0*/  UIMAD UR11, UR6, -0x480, UR18 ;  /* 0xfffffb80060b78a4 */ /* 0x000fe4000f8e0212 */
[----:B------:R-:W-:-:S04]  /*00b0*/  UISETP.LT.AND UP0, UPT, UR4, 0x8, UPT ;  /* 0x000000080400788c */ /* 0x000fc8000bf01270 */
[----:B------:R-:W-:Y:S01]  /*00c0*/  USEL UR10, UR4, 0x8, UP0 ;  /* 0x00000008040a7887 */ /* 0x000fe20008000000 */
[----:B------:R-:W-:Y:S02]  /*00d0*/  IMAD.U32 R4, RZ, RZ, UR11 ;  /* 0x0000000bff047e24 */ /* 0x000fe4000f8e00ff */
[----:B------:R-:W-:Y:S01]  /*00e0*/  UMOV UR4, URZ ;  /* 0x0000003f00047c82 */ /* 0x000fe20008000000 */
[----:B------:R-:W-:Y:S02]  /*00f0*/  ULOP3.LUT UR11, UR11, UR10, URZ, 0x3c, !UPT ;  /* 0x0000000a0b0b7292 */ /* 0x000fe4000f8e3c3f */
[----:B------:R-:W-:Y:S01]  /*0100*/  IMAD.U32 R3, RZ, RZ, UR10 ;  /* 0x0000000aff037e24 */ /* 0x000fe2000f8e00ff */
[----:B------:R-:W-:-:S04]  /*0110*/  IABS R4, R4 ;  /* 0x0000000400047213 */ /* 0x000fc80000000000 */
[-C--:B------:R-:W-:Y:S02]  /*0120*/  IABS R0, R3.reuse ;  /* 0x0000000300007213 */ /* 0x080fe40000000000 */
[----:B------:R-:W-:Y:S02]  /*0130*/  IABS R3, R3 ;  /* 0x0000000300037213 */ /* 0x000fe40000000000 */
[----:B------:R-:W-:Y:S02]  /*0140*/  R2UR UR19, R0 ;  /* 0x00000000001372ca */ /* 0x000fe400000e0000 */
[----:B------:R-:W-:Y:S02]  /*0150*/  R2UR UR12, R4 ;  /* 0x00000000040c72ca */ /* 0x000fe400000e0000 */
[----:B------:R-:W2:Y:S09]  /*0160*/  LDC.64 R4, c[0x0][0x210] ;  /* 0x00008400ff047b82 */ /* 0x000eb20000000a00 */
[----:B------:R-:W4:Y:S08]  /*0170*/  I2F.RP R0, UR19 ;  /* 0x0000001300007d06 */ /* 0x000f300008209400 */
[----:B----4-:R-:W4:Y:S02]  /*0180*/  MUFU.RCP R0, R0 ;  /* 0x0000000000007308 */ /* 0x010f240000001000 */
[----:B----4-:R-:W-:-:S02]  /*0190*/  VIADD R2, R0, 0xffffffe ;  /* 0x0ffffffe00027836 */ /* 0x010fc40000000000 */
[----:B------:R-:W-:-:S04]  /*01a0*/  IMAD.MOV R0, RZ, RZ, -R3 ;  /* 0x000000ffff007224 */ /* 0x000fc800078e0a03 */
[----:B------:R-:W4:Y:S02]  /*01b0*/  F2I.FTZ.U32.TRUNC.NTZ R2, R2 ;  /* 0x0000000200027305 */ /* 0x000f24000021f000 */
[----:B----4-:R-:W-:-:S13]  /*01c0*/  R2UR UR5, R2 ;  /* 0x00000000020572ca */ /* 0x010fda00000e0000 */
[----:B------:R-:W-:-:S04]  /*01d0*/  UIADD3 UR8, URZ, -UR5, URZ ;  /* 0x800000053f087290 */ /* 0x000fc8000fffe03f */
[----:B------:R-:W-:-:S04]  /*01e0*/  UIMAD UR8, UR8, UR19, URZ ;  /* 0x00000013080872a4 */ /* 0x000fc8000f8e023f */
[----:B------:R-:W-:Y:S01]  /*01f0*/  UIMAD.WIDE.U32 UR8, UR5, UR8, UR4 ;  /* 0x00000008050872a5 */ /* 0x000fe2000f8e0004 */
[----:B------:R-:W-:Y:S02]  /*0200*/  R2UR UR5, R0 ;  /* 0x00000000000572ca */ /* 0x000fe400000e0000 */
[----:B------:R-:W4:Y:S04]  /*0210*/  S2R R0, SR_TID.X ;  /* 0x0000000000007919 */ /* 0x000f280000002100 */
[----:B------:R-:W-:Y:S02]  /*0220*/  UMOV UR7, UR9 ;  /* 0x0000000900077c82 */ /* 0x000fe40008000000 */
[----:B------:R-:W-:Y:S02]  /*0230*/  UIMAD.WIDE.U32 UR8, UR7, UR12, URZ ;  /* 0x0000000c070872a5 */ /* 0x000fe4000f8e003f */
[----:B------:R-:W-:-:S03]  /*0240*/  ULOP3.LUT UR8, URZ, UR10, URZ, 0x33, !UPT ;  /* 0x0000000a3f087292 */ /* 0x000fc6000f8e333f */
[----:B------:R-:W-:-:S03]  /*0250*/  UIMAD UR4, UR9, UR5, UR12 ;  /* 0x00000005090472a4 */ /* 0x000fc6000f8e020c */
[----:B------:R-:W-:Y:S01]  /*0260*/  UMOV UR12, 0x2 ;  /* 0x00000002000c7882 */ /* 0x000fe20000000000 */
[----:B------:R-:W-:-:S11]  /*0270*/  UISETP.GT.U32.AND UP1, UPT, UR19, UR4, UPT ;  /* 0x000000041300728c */ /* 0x000fd6000bf24070 */
[----:B------:R-:W-:Y:S02]  /*0280*/  @!UP1 UIADD3 UR4, UR4, -UR19, URZ ;  /* 0x8000001304049290 */ /* 0x000fe4000fffe03f */
[----:B------:R-:W-:Y:S02]  /*0290*/  @!UP1 UIADD3 UR9, UR9, 0x1, URZ ;  /* 0x0000000109099890 */ /* 0x000fe4000fffe03f */
[----:B------:R-:W-:Y:S02]  /*02a0*/  UISETP.GE.U32.AND UP0, UPT, UR4, UR19, UPT ;  /* 0x000000130400728c */ /* 0x000fe4000bf06070 */
[----:B------:R-:W-:Y:S01]  /*02b0*/  UISETP.GE.AND UP1, UPT, UR11, URZ, UPT ;  /* 0x0000003f0b00728c */ /* 0x000fe2000bf26270 */
[--C-:B----4-:R-:W-:Y:S02]  /*02c0*/  SHF.R.U32.HI R26, RZ, 0x2, R0.reuse ;  /* 0x00000002ff1a7819 */ /* 0x110fe40000011600 */
[----:B------:R-:W-:Y:S02]  /*02d0*/  SHF.R.U32.HI R21, RZ, 0x5, R0 ;  /* 0x00000005ff157819 */ /* 0x000fe40000011600 */
[----:B------:R-:W-:Y:S01]  /*02e0*/  SGXT.U32 R26, R26, 0x5 ;  /* 0x000000051a1a781a */ /* 0x000fe20000000000 */
[----:B------:R-:W4:Y:S01]  /*02f0*/  S2UR UR4, SR_CgaCtaId ;  /* 0x00000000000479c3 */ /* 0x000f220000008800 */
[----:B------:R-:W-:-:S02]  /*0300*/  SGXT.U32 R21, R21, 0x2 ;  /* 0x000000021515781a */ /* 0x000fc40000000000 */
[----:B------:R-:W-:Y:S01]  /*0310*/  @UP0 UIADD3 UR9, UR9, 0x1, URZ ;  /* 0x0000000109090890 */ /* 0x000fe2000fffe03f */
[----:B------:R-:W-:Y:S01]  /*0320*/  LOP3.LUT R25, R26, 0x20, RZ, 0xfc, !PT ;  /* 0x000000201a197812 */ /* 0x000fe200078efcff */
[----:B------:R-:W-:Y:S01]  /*0330*/  UISETP.NE.AND UP0, UPT, UR10, URZ, UPT ;  /* 0x0000003f0a00728c */ /* 0x000fe2000bf05270 */
[--C-:B------:R-:W-:Y:S01]  /*0340*/  SHF.R.U32.HI R14, RZ, 0x1, R0.reuse ;  /* 0x00000001ff0e7819 */ /* 0x100fe20000011600 */
[----:B------:R-:W-:Y:S01]  /*0350*/  @!UP1 UIADD3 UR9, -UR9, URZ, URZ ;  /* 0x0000003f09099290 */ /* 0x000fe2000fffe13f */
[----:B------:R-:W-:Y:S01]  /*0360*/  LOP3.LUT R24, R0, 0x7, RZ, 0xc0, !PT ;  /* 0x0000000700187812 */ /* 0x000fe200078ec0ff */
[----:B------:R-:W-:Y:S01]  /*0370*/  UMOV UR10, 0x400 ;  /* 0x00000400000a7882 */ /* 0x000fe20000000000 */
[----:B------:R-:W-:Y:S01]  /*0380*/  SHF.R.U32.HI R23, RZ, 0x3, R0 ;  /* 0x00000003ff177819 */ /* 0x000fe20000011600 */
[----:B------:R-:W-:-:S03]  /*0390*/  USEL UR9, UR8, UR9, !UP0 ;  /* 0x0000000908097287 */ /* 0x000fc6000c000000 */
[----:B------:R-:W-:Y:S01]  /*03a0*/  SGXT.U32 R23, R23, 0x2 ;  /* 0x000000021717781a */ /* 0x000fe20000000000 */
[----:B------:R-:W-:-:S06]  /*03b0*/  USHF.L.U32 UR9, UR9, 0x6, URZ ;  /* 0x0000000609097899 */ /* 0x000fcc000800063f */
[----:B------:R-:W-:Y:S01]  /*03c0*/  IMAD.U32 R3, RZ, RZ, UR9 ;  /* 0x00000009ff037e24 */ /* 0x000fe2000f8e00ff */
[----:B------:R-:W-:Y:S01]  /*03d0*/  LOP3.LUT R2, R26, UR9, RZ, 0xfc, !PT ;  /* 0x000000091a027c12 */ /* 0x000fe2000f8efcff */
[----:B----4-:R-:W-:-:S03]  /*03e0*/  UPRMT UR10, UR4, 0x654, UR10 ;  /* 0x00000654040a7896 */ /* 0x010fc6000800000a */
[----:B------:R-:W-:Y:S01]  /*03f0*/  LOP3.LUT R8, R3, 0x20, R26, 0xfe, !PT ;  /* 0x0000002003087812 */ /* 0x000fe200078efe1a */
[----:B------:R-:W-:Y:S01]  /*0400*/  IMAD.HI R9, R2, 0x38e38e39, RZ ;  /* 0x38e38e3902097827 */ /* 0x000fe200078e02ff */
[----:B------:R-:W-:Y:S01]  /*0410*/  UIADD3 UR11, UR10, 0xc00, URZ ;  /* 0x00000c000a0b7890 */ /* 0x000fe2000fffe03f */
[----:B------:R-:W-:Y:S02]  /*0420*/  UMOV UR4, URZ ;  /* 0x0000003f00047c82 */ /* 0x000fe40008000000 */
[----:B------:R-:W-:Y:S01]  /*0430*/  IMAD.SHL.U32 R3, R0, 0x8, RZ ;  /* 0x0000000800037824 */ /* 0x000fe200078e00ff */
[----:B------:R-:W-:Y:S01]  /*0440*/  SHF.R.U32.HI R10, RZ, 0x1f, R9 ;  /* 0x0000001fff0a7819 */ /* 0x000fe20000011609 */
[----:B------:R-:W-:Y:S01]  /*0450*/  IMAD.HI R11, R8, 0x38e38e39, RZ ;  /* 0x38e38e39080b7827 */ /* 0x000fe200078e02ff */
[----:B------:R-:W-:Y:S01]  /*0460*/  UMOV UR15, UR10 ;  /* 0x0000000a000f7c82 */ /* 0x000fe20008000000 */
[----:B------:R-:W-:Y:S01]  /*0470*/  UMOV UR14, UR11 ;  /* 0x0000000b000e7c82 */ /* 0x000fe20008000000 */
[----:B------:R-:W-:-:S02]  /*0480*/  LOP3.LUT R13, R3, 0x18, R0, 0x48, !PT ;  /* 0x00000018030d7812 */ /* 0x000fc400078e4800 */
[----:B------:R-:W-:Y:S02]  /*0490*/  SHF.R.U32.HI R12, RZ, 0x1f, R11 ;  /* 0x0000001fff0c7819 */ /* 0x000fe4000001160b */
[----:B------:R-:W-:Y:S01]  /*04a0*/  LEA.HI.SX32 R9, R9, R10, 0x15 ;  /* 0x0000000a09097211 */ /* 0x000fe200078faaff */
[--C-:B------:R-:W-:Y:S01]  /*04b0*/  IMAD R26, R26, 0x20, R13.reuse ;  /* 0x000000201a1a7824 */ /* 0x100fe200078e020d */
[----:B------:R-:W-:Y:S01]  /*04c0*/  LEA.HI.SX32 R11, R11, R12, 0x15 ;  /* 0x0000000c0b0b7211 */ /* 0x000fe200078faaff */
[----:B------:R-:W-:Y:S01]  /*04d0*/  IMAD R25, R25, 0x20, R13 ;  /* 0x0000002019197824 */ /* 0x000fe200078e020d */
[----:B------:R-:W-:Y:S01]  /*04e0*/  SHF.R.U32.HI R13, RZ, 0x1, R0 ;  /* 0x00000001ff0d7819 */ /* 0x000fe20000011600 */
[----:B------:R-:W-:Y:S01]  /*04f0*/  IMAD.SHL.U32 R10, R0, 0x4, RZ ;  /* 0x00000004000a7824 */ /* 0x000fe200078e00ff */
[----:B------:R-:W-:Y:S01]  /*0500*/  LOP3.LUT R3, R3, 0x18, RZ, 0xc0, !PT ;  /* 0x0000001803037812 */ /* 0x000fe200078ec0ff */
[----:B------:R-:W-:Y:S01]  /*0510*/  IMAD R2, R9, -0x2400, R2 ;  /* 0xffffdc0009027824 */ /* 0x000fe200078e0202 */
[----:B------:R-:W-:Y:S01]  /*0520*/  SHF.R.U32.HI R9, RZ, 0x3, R0 ;  /* 0x00000003ff097819 */ /* 0x000fe20000011600 */
[----:B------:R-:W-:Y:S01]  /*0530*/  IMAD R8, R11, -0x2400, R8 ;  /* 0xffffdc000b087824 */ /* 0x000fe200078e0208 */
[----:B------:R-:W-:Y:S01]  /*0540*/  LOP3.LUT R13, R10, 0x18, R13, 0x48, !PT ;  /* 0x000000180a0d7812 */ /* 0x000fe200078e480d */
[--C-:B------:R-:W-:Y:S01]  /*0550*/  IMAD R17, R2, 0xc00, R3.reuse ;  /* 0x00000c0002117824 */ /* 0x100fe200078e0203 */
[----:B------:R-:W-:Y:S01]  /*0560*/  SGXT.U32 R11, R9, 0x4 ;  /* 0x00000004090b781a */ /* 0x000fe20000000000 */
[----:B------:R-:W-:Y:S01]  /*0570*/  IMAD R3, R8, 0xc00, R3 ;  /* 0x00000c0008037824 */ /* 0x000fe200078e0203 */
[----:B------:R-:W-:Y:S01]  /*0580*/  LOP3.LUT R12, R13, 0x4, R10, 0xf8, !PT ;  /* 0x000000040d0c7812 */ /* 0x000fe200078ef80a */
[----:B---3--:R-:W-:Y:S01]  /*0590*/  IMAD.WIDE R16, R17, 0x2, R6 ;  /* 0x0000000211107825 */ /* 0x008fe200078e0206 */
[----:B------:R-:W-:-:S02]  /*05a0*/  LOP3.LUT R9, R10, 0x1c, RZ, 0xc0, !PT ;  /* 0x0000001c0a097812 */ /* 0x000fc400078ec0ff */
[----:B------:R-:W-:Y:S01]  /*05b0*/  LEA R13, R26, UR10, 0x1 ;  /* 0x0000000a1a0d7c11 */ /* 0x000fe2000f8e08ff */
[----:B------:R-:W-:Y:S01]  /*05c0*/  IMAD R11, R11, 0x20, R12 ;  /* 0x000000200b0b7824 */ /* 0x000fe200078e020c */
[----:B------:R-:W-:Y:S01]  /*05d0*/  LEA R15, R25, UR10, 0x1 ;  /* 0x0000000a190f7c11 */ /* 0x000fe2000f8e08ff */
[----:B--2---:R-:W-:Y:S01]  /*05e0*/  IMAD.WIDE.U32 R8, R9, 0x2, R4 ;  /* 0x0000000209087825 */ /* 0x004fe200078e0004 */
[----:B------:R-:W-:Y:S02]  /*05f0*/  LOP3.LUT R2, R0, 0x1f, RZ, 0xc0, !PT ;  /* 0x0000001f00027812 */ /* 0x000fe400078ec0ff */
[----:B------:R-:W-:Y:S01]  /*0600*/  LEA R27, R11, UR10, 0x1 ;  /* 0x0000000a0b1b7c11 */ /* 0x000fe2000f8e08ff */
[----:B------:R-:W-:Y:S01]  /*0610*/  IMAD.WIDE R6, R3, 0x2, R6 ;  /* 0x0000000203067825 */ /* 0x000fe200078e0206 */
[----:B------:R-:W-:Y:S02]  /*0620*/  SHF.R.U32.HI R3, RZ, 0x4, R0 ;  /* 0x00000004ff037819 */ /* 0x000fe40000011600 */
[----:B------:R-:W-:Y:S01]  /*0630*/  SHF.R.U32.HI R12, RZ, 0x3, R2 ;  /* 0x00000003ff0c7819 */ /* 0x000fe20000011602 */
[----:B------:R-:W-:Y:S01]  /*0640*/  @!PT LDS RZ, [RZ] ;  /* 0x00000000fffff984 */ /* 0x000fe20000000800 */
[----:B------:R-:W-:Y:S01]  /*0650*/  @!PT LDS RZ, [RZ] ;  /* 0x00000000fffff984 */ /* 0x000fe20000000800 */
[----:B------:R-:W-:Y:S01]  /*0660*/  @!PT LDS RZ, [RZ] ;  /* 0x00000000fffff984 */ /* 0x000fe20000000800 */
[----:B------:R-:W-:Y:S01]  /*0670*/  LDGSTS.E.64 [R27], desc[UR16][R8.64] ;  /* 0x00000000081b7fae */ /* 0x000fe2000b921a50 */
[----:B------:R-:W-:Y:S01]  /*0680*/  SGXT.U32 R3, R3, 0x1 ;  /* 0x000000010303781a */ /* 0x000fe20000000000 */
[----:B------:R-:W-:Y:S01]  /*0690*/  IMAD.SHL.U32 R11, R21, 0x8, RZ ;  /* 0x00000008150b7824 */ /* 0x000fe200078e00ff */
[----:B------:R-:W-:Y:S01]  /*06a0*/  SGXT.U32 R2, R14, 0x2 ;  /* 0x000000020e02781a */ /* 0x000fe20000000000 */
[----:B------:R-:W0:Y:S01]  /*06b0*/  LDGDEPBAR ;  /* 0x00000000000079af */ /* 0x000e220000000000 */
[----:B------:R-:W-:Y:S01]  /*06c0*/  IMAD.WIDE.U32 R4, R24, 0x8, R4 ;  /* 0x0000000818047825 */ /* 0x000fe200078e0004 */
[----:B------:R-:W-:-:S02]  /*06d0*/  IADD3 R30, P1, R16, 0xc0, RZ ;  /* 0x000000c0101e7810 */ /* 0x000fc40007f3e0ff */
[----:B------:R-:W-:Y:S01]  /*06e0*/  LDGSTS.E.BYPASS.128 [R13+0xc00], desc[UR16][R16.64] ;  /* 0x00c00000100d7fae */ /* 0x000fe2000b901c50 */
[----:B------:R-:W-:Y:S01]  /*06f0*/  IMAD.SHL.U32 R10, R3, 0x20, RZ ;  /* 0x00000020030a7824 */ /* 0x000fe200078e00ff */
[----:B------:R-:W-:Y:S01]  /*0700*/  IADD3 R32, P0, R6, 0xc0, RZ ;  /* 0x000000c006207810 */ /* 0x000fe20007f1e0ff */
[----:B------:R-:W-:Y:S01]  /*0710*/  IMAD.X R31, RZ, RZ, R17, P1 ;  /* 0x000000ffff1f7224 */ /* 0x000fe200008e0611 */
[----:B------:R-:W-:Y:S02]  /*0720*/  LDGSTS.E.BYPASS.128 [R15+0xc00], desc[UR16][R6.64] ;  /* 0x00c00000060f7fae */ /* 0x000fe4000b901c50 */
[----:B------:R-:W-:Y:S01]  /*0730*/  LOP3.LUT R11, R10, R11, RZ, 0xfc, !PT ;  /* 0x0000000b0a0b7212 */ /* 0x000fe200078efcff */
[----:B------:R-:W-:Y:S01]  /*0740*/  IMAD.X R33, RZ, RZ, R7, P0 ;  /* 0x000000ffff217224 */ /* 0x000fe200000e0607 */
[----:B------:R-:W0:Y:S02]  /*0750*/  LDGDEPBAR ;  /* 0x00000000000079af */ /* 0x000e240000000000 */
[----:B------:R-:W-:Y:S01]  /*0760*/  LOP3.LUT R11, R11, 0x7, R0, 0xf8, !PT ;  /* 0x000000070b0b7812 */ /* 0x000fe200078ef800 */
[----:B------:R-:W-:Y:S04]  /*0770*/  BAR.SYNC.DEFER_BLOCKING 0x0 ;  /* 0x0000000000007b1d */ /* 0x000fe80000010000 */
[----:B------:R-:W-:-:S02]  /*0780*/  IMAD.SHL.U32 R18, R11, 0x20, RZ ;  /* 0x000000200b127824 */ /* 0x000fc400078e00ff */
[----:B------:R-:W-:Y:S01]  /*0790*/  @!PT LDS RZ, [RZ] ;  /* 0x00000000fffff984 */ /* 0x000fe20000000800 */
[----:B------:R-:W-:Y:S01]  /*07a0*/  @!PT LDS RZ, [RZ] ;  /* 0x00000000fffff984 */ /* 0x000fe20000000800 */
[----:B------:R-:W-:Y:S01]  /*07b0*/  @!PT LDS RZ, [RZ] ;  /* 0x00000000fffff984 */ /* 0x000fe20000000800 */
[----:B------:R-:W-:Y:S04]  /*07c0*/  LDGSTS.E.64 [R27+0x400], desc[UR16][R8.64+0x40] ;  /* 0x00400040081b7fae */ /* 0x000fe8000b921a50 */
[----:B------:R-:W0:Y:S04]  /*07d0*/  LDGDEPBAR ;  /* 0x00000000000079af */ /* 0x000e280000000000 */
[----:B------:R-:W-:Y:S04]  /*07e0*/  LDGSTS.E.BYPASS.128 [R13+0x1c00], desc[UR16][R16.64+0x40] ;  /* 0x01c00040100d7fae */ /* 0x000fe8000b901c50 */
[----:B------:R-:W-:Y:S04]  /*07f0*/  LDGSTS.E.BYPASS.128 [R15+0x1c00], desc[UR16][R6.64+0x40] ;  /* 0x01c00040060f7fae */ /* 0x000fe8000b901c50 */
[----:B------:R-:W0:Y:S01]  /*0800*/  LDGDEPBAR ;  /* 0x00000000000079af */ /* 0x000e220000000000 */
[----:B------:R-:W-:Y:S06]  /*0810*/  BAR.SYNC.DEFER_BLOCKING 0x0 ;  /* 0x0000000000007b1d */ /* 0x000fec0000010000 */
[----:B------:R-:W-:Y:S01]  /*0820*/  @!PT LDS RZ, [RZ] ;  /* 0x00000000fffff984 */ /* 0x000fe20000000800 */
[----:B------:R-:W-:Y:S01]  /*0830*/  @!PT LDS RZ, [RZ] ;  /* 0x00000000fffff984 */ /* 0x000fe20000000800 */
[----:B------:R-:W-:Y:S01]  /*0840*/  @!PT LDS RZ, [RZ] ;  /* 0x00000000fffff984 */ /* 0x000fe20000000800 */
[----:B------:R2:W-:Y:S04]  /*0850*/  LDGSTS.E.64 [R27+0x800], desc[UR16][R8.64+0x80] ;  /* 0x00800080081b7fae */ /* 0x0005e8000b921a50 */
[----:B------:R-:W0:Y:S04]  /*0860*/  LDGDEPBAR ;  /* 0x00000000000079af */ /* 0x000e280000000000 */
[----:B------:R3:W-:Y:S04]  /*0870*/  LDGSTS.E.BYPASS.128 [R13+0x2c00], desc[UR16][R16.64+0x80] ;  /* 0x02c00080100d7fae */ /* 0x0007e8000b901c50 */
[----:B------:R4:W-:Y:S01]  /*0880*/  LDGSTS.E.BYPASS.128 [R15+0x2c00], desc[UR16][R6.64+0x80] ;  /* 0x02c00080060f7fae */ /* 0x0009e2000b901c50 */
[----:B--2---:R-:W-:-:S02]  /*0890*/  SGXT.U32 R9, R12, 0x1 ;  /* 0x000000010c09781a */ /* 0x004fc40000000000 */
[-C--:B------:R-:W-:Y:S01]  /*08a0*/  LOP3.LUT R8, R3, R2.reuse, RZ, 0x3c, !PT ;  /* 0x0000000203087212 */ /* 0x080fe200078e3cff */
[----:B------:R-:W0:Y:S01]  /*08b0*/  LDGDEPBAR ;  /* 0x00000000000079af */ /* 0x000e220000000000 */
[----:B------:R-:W-:Y:S01]  /*08c0*/  LOP3.LUT R3, R2, 0x2, R3, 0x1e, !PT ;  /* 0x0000000202037812 */ /* 0x000fe200078e1e03 */
[C---:B------:R-:W-:Y:S01]  /*08d0*/  IMAD R19, R9.reuse, 0x8, R24 ;  /* 0x0000000809137824 */ /* 0x040fe200078e0218 */
[----:B------:R-:W-:Y:S01]  /*08e0*/  LOP3.LUT R9, R9, R2, RZ, 0x3c, !PT ;  /* 0x0000000209097212 */ /* 0x000fe200078e3cff */
[----:B------:R-:W-:Y:S01]  /*08f0*/  IMAD.SHL.U32 R8, R8, 0x8, RZ ;  /* 0x0000000808087824 */ /* 0x000fe200078e00ff */
[----:B------:R-:W-:Y:S01]  /*0900*/  LOP3.LUT R2, R2, 0x2, R23, 0x1e, !PT ;  /* 0x0000000202027812 */ /* 0x000fe200078e1e17 */
[----:B------:R-:W-:Y:S01]  /*0910*/  IMAD.SHL.U32 R19, R19, 0x20, RZ ;  /* 0x0000002013137824 */ /* 0x000fe200078e00ff */
[----:B---3--:R-:W-:Y:S01]  /*0920*/  CS2R R16, SRZ ;  /* 0x0000000000107805 */ /* 0x008fe2000001ff00 */
[----:B------:R-:W-:Y:S01]  /*0930*/  IMAD.SHL.U32 R9, R9, 0x8, RZ ;  /* 0x0000000809097824 */ /* 0x000fe200078e00ff */
[----:B----4-:R-:W-:Y:S01]  /*0940*/  CS2R R6, SRZ ;  /* 0x0000000000067805 */ /* 0x010fe2000001ff00 */
[----:B------:R-:W-:Y:S01]  /*0950*/  IMAD.SHL.U32 R28, R3, 0x8, RZ ;  /* 0x00000008031c7824 */ /* 0x000fe200078e00ff */
[----:B------:R-:W-:-:S02]  /*0960*/  LOP3.LUT R22, R19, R8, RZ, 0xfc, !PT ;  /* 0x0000000813167212 */ /* 0x000fc400078efcff */
[----:B------:R-:W-:Y:S02]  /*0970*/  LOP3.LUT R20, R18, R9, RZ, 0xfc, !PT ;  /* 0x0000000912147212 */ /* 0x000fe400078efcff */
[----:B------:R-:W-:Y:S02]  /*0980*/  LEA R8, R22, UR10, 0x1 ;  /* 0x0000000a16087c11 */ /* 0x000fe4000f8e08ff */
[----:B------:R-:W-:Y:S02]  /*0990*/  LEA R12, R20, UR10, 0x1 ;  /* 0x0000000a140c7c11 */ /* 0x000fe4000f8e08ff */
[----:B------:R-:W-:Y:S01]  /*09a0*/  LOP3.LUT R3, R19, R28, RZ, 0xfc, !PT ;  /* 0x0000001c13037212 */ /* 0x000fe200078efcff */
[----:B------:R-:W-:Y:S01]  /*09b0*/  IMAD.SHL.U32 R19, R2, 0x8, RZ ;  /* 0x0000000802137824 */ /* 0x000fe200078e00ff */
[----:B------:R-:W-:Y:S01]  /*09c0*/  IADD3 R28, P2, R4, 0xc0, RZ ;  /* 0x000000c0041c7810 */ /* 0x000fe20007f5e0ff */
[----:B------:R-:W-:-:S04]  /*09d0*/  DEPBAR.LE SB0, 0x4 ;  /* 0x000081000000791a */ /* 0x000fc80000000000 */
[----:B------:R-:W-:Y:S01]  /*09e0*/  BAR.SYNC.DEFER_BLOCKING 0x0 ;  /* 0x0000000000007b1d */ /* 0x000fe20000010000 */
[----:B------:R-:W-:Y:S01]  /*09f0*/  LOP3.LUT R2, R18, R19, RZ, 0xfc, !PT ;  /* 0x0000001312027212 */ /* 0x000fe200078efcff */
[----:B------:R-:W-:Y:S01]  /*0a00*/  IMAD.X R29, RZ, RZ, R5, P2 ;  /* 0x000000ffff1d7224 */ /* 0x000fe200010e0605 */
[----:B------:R-:W-:Y:S02]  /*0a10*/  CS2R R4, SRZ ;  /* 0x0000000000047805 */ /* 0x000fe4000001ff00 */
[----:B------:R-:W-:Y:S01]  /*0a20*/  CS2R R18, SRZ ;  /* 0x0000000000127805 */ /* 0x000fe2000001ff00 */
[----:B------:R-:W2:Y:S04]  /*0a30*/  LDSM.16.M88.4 R8, [R8] ;  /* 0x000000000808783b */ /* 0x000ea80000000200 */
[----:B------:R-:W3:Y:S02]  /*0a40*/  LDSM.16.M88.4 R12, [R12+0xc00] ;  /* 0x000c00000c0c783b */ /* 0x000ee40000000200 */
.L_x_0:
[----:B-123--:R-:W-:Y:S01]  /*0a50*/  HMMA.16816.F32.BF16 R4, R8, R12, R4 ;  /* 0x0000000c0804723c */ /* 0x00efe20000041804 */
[----:B------:R-:W-:Y:S02]  /*0a60*/  UIADD3 UR12, UR12, 0x1, URZ ;  /* 0x000000010c0c7890 */ /* 0x000fe4000fffe03f */
[----:B------:R-:W-:Y:S02]  /*0a70*/  UIADD3 UR4, UR4, 0x1, URZ ;  /* 0x0000000104047890 */ /* 0x000fe4000fffe03f */
[----:B------:R-:W-:Y:S01]  /*0a80*/  UISETP.GE.AND UP2, UPT, UR12, 0x3, UPT ;  /* 0x000000030c00788c */ /* 0x000fe2000bf46270 */
[----:B------:R-:W-:Y:S01]  /*0a90*/  HMMA.16816.F32.BF16 R8, R8, R14, R16 ;  /* 0x0000000e0808723c */ /* 0x000fe20000041810 */
[----:B------:R-:W-:Y:S02]  /*0aa0*/  LEA R12, R3, UR15, 0x1 ;  /* 0x0000000f030c7c11 */ /* 0x000fe4000f8e08ff */
[----:B------:R-:W-:-:S04]  /*0ab0*/  USEL UR12, UR12, URZ, !UP2 ;  /* 0x0000003f0c0c7287 */ /* 0x000fc8000d000000 */
[----:B------:R-:W-:Y:S01]  /*0ac0*/  LEA R16, R2, UR14, 0x1 ;  /* 0x0000000e02107c11 */ /* 0x000fe2000f8e08ff */
[----:B------:R-:W-:Y:S01]  /*0ad0*/  LDSM.16.M88.4 R12, [R12] ;  /* 0x000000000c0c783b */ /* 0x000fe20000000200 */
[----:B------:R-:W-:Y:S01]  /*0ae0*/  UIADD3 UR14, UR13, 0x20, URZ ;  /* 0x000000200d0e7890 */ /* 0x000fe2000fffe03f */
[----:B------:R-:W-:-:S03]  /*0af0*/  IMAD.U32 R34, RZ, RZ, UR12 ;  /* 0x0000000cff227e24 */ /* 0x000fc6000f8e00ff */
[----:B------:R-:W1:Y:S01]  /*0b00*/  LDSM.16.M88.4 R16, [R16] ;  /* 0x000000001010783b */ /* 0x000e620000000200 */
[----:B------:R-:W-:Y:S02]  /*0b10*/  UISETP.GE.U32.AND UP1, UPT, UR14, 0xba0, UPT ;  /* 0x00000ba00e00788c */ /* 0x000fe4000bf26070 */
[----:B------:R-:W-:Y:S02]  /*0b20*/  ULEA UR14, UR12, UR11, 0xc ;  /* 0x0000000b0c0e7291 */ /* 0x000fe4000f8e603f */
[----:B------:R-:W-:Y:S01]  /*0b30*/  UIADD3 UR12, UR12, 0x1, URZ ;  /* 0x000000010c0c7890 */ /* 0x000fe2000fffe03f */
[----:B------:R-:W-:Y:S01]  /*0b40*/  BAR.SYNC.DEFER_BLOCKING 0x0 ;  /* 0x0000000000007b1d */ /* 0x000fe20000010000 */
[----:B------:R-:W-:Y:S01]  /*0b50*/  PLOP3.LUT P0, PT, PT, PT, UP1, 0x80, 0x0 ;  /* 0x000000000000781c */ /* 0x000fe20003f0f018 */
[----:B------:R-:W-:Y:S01]  /*0b60*/  UISETP.GE.AND UP1, UPT, UR4, 0x3, UPT ;  /* 0x000000030400788c */ /* 0x000fe2000bf26270 */
[----:B------:R-:W-:Y:S01]  /*0b70*/  LEA R35, R26, UR14, 0x1 ;  /* 0x0000000e1a237c11 */ /* 0x000fe2000f8e08ff */
[----:B------:R-:W-:Y:S01]  /*0b80*/  UISETP.GE.AND UP2, UPT, UR12, 0x3, UPT ;  /* 0x000000030c00788c */ /* 0x000fe2000bf46270 */
[----:B------:R-:W-:Y:S01]  /*0b90*/  LEA R37, R25, UR14, 0x1 ;  /* 0x0000000e19257c11 */ /* 0x000fe2000f8e08ff */
[----:B------:R-:W-:-:S02]  /*0ba0*/  USEL UR4, UR4, URZ, !UP1 ;  /* 0x0000003f04047287 */ /* 0x000fc4000c800000 */
[----:B------:R-:W-:Y:S02]  /*0bb0*/  USEL UR12, UR12, URZ, !UP2 ;  /* 0x0000003f0c0c7287 */ /* 0x000fe4000d000000 */
[----:B------:R-:W-:Y:S02]  /*0bc0*/  ULEA UR14, UR4, UR10, 0xa ;  /* 0x0000000a040e7291 */ /* 0x000fe4000f8e503f */
[----:B------:R-:W-:Y:S02]  /*0bd0*/  ULEA UR15, UR4, UR11, 0xc ;  /* 0x0000000b040f7291 */ /* 0x000fe4000f8e603f */
[----:B------:R-:W-:Y:S01]  /*0be0*/  UIADD3 UR4, UR4, 0x1, URZ ;  /* 0x0000000104047890 */ /* 0x000fe2000fffe03f */
[----:B-1----:R-:W-:Y:S06]  /*0bf0*/  HMMA.16816.F32.BF16 R4, R12, R16, R4 ;  /* 0x000000100c04723c */ /* 0x002fec0000041804 */
[----:B------:R-:W-:Y:S01]  /*0c00*/  HMMA.16816.F32.BF16 R8, R12, R18, R8 ;  /* 0x000000120c08723c */ /* 0x000fe20000041808 */
[----:B------:R-:W-:Y:S01]  /*0c10*/  IMAD R17, R34, 0x400, R27 ;  /* 0x0000040022117824 */ /* 0x000fe200078e021b */
[----:B------:R-:W-:-:S04]  /*0c20*/  LEA R34, R22, UR14, 0x1 ;  /* 0x0000000e16227c11 */ /* 0x000fc8000f8e08ff */
[----:B------:R-:W-:Y:S01]  /*0c30*/  @!PT LDS RZ, [RZ] ;  /* 0x00000000fffff984 */ /* 0x000fe20000000800 */
[----:B------:R-:W-:Y:S01]  /*0c40*/  @!PT LDS RZ, [RZ] ;  /* 0x00000000fffff984 */ /* 0x000fe20000000800 */
[----:B------:R-:W-:Y:S01]  /*0c50*/  @!PT LDS RZ, [RZ] ;  /* 0x00000000fffff984 */ /* 0x000fe20000000800 */
[----:B------:R-:W-:Y:S04]  /*0c60*/  LDGSTS.E.64 [R17], desc[UR16][R28.64], !P0 ;  /* 0x000000001c117fae */ /* 0x000fe8000c121a50 */
[----:B------:R-:W0:Y:S04]  /*0c70*/  LDGDEPBAR ;  /* 0x00000000000079af */ /* 0x000e280000000000 */
[----:B------:R1:W-:Y:S04]  /*0c80*/  LDGSTS.E.BYPASS.128 [R35], desc[UR16][R30.64], !P0 ;  /* 0x000000001e237fae */ /* 0x0003e8000c101c50 */
[----:B------:R2:W-:Y:S04]  /*0c90*/  LDGSTS.E.BYPASS.128 [R37], desc[UR16][R32.64], !P0 ;  /* 0x0000000020257fae */ /* 0x0005e8000c101c50 */
[----:B------:R-:W0:Y:S01]  /*0ca0*/  LDGDEPBAR ;  /* 0x00000000000079af */ /* 0x000e220000000000 */
[----:B-1----:R-:W-:Y:S01]  /*0cb0*/  LEA R35, R20, UR15, 0x1 ;  /* 0x0000000f14237c11 */ /* 0x002fe2000f8e08ff */
[----:B------:R-:W-:-:S04]  /*0cc0*/  DEPBAR.LE SB0, 0x4 ;  /* 0x000081000000791a */ /* 0x000fc80000000000 */
[----:B------:R-:W-:Y:S06]  /*0cd0*/  BAR.SYNC.DEFER_BLOCKING 0x0 ;  /* 0x0000000000007b1d */ /* 0x000fec0000010000 */
[----:B------:R1:W-:Y:S04]  /*0ce0*/  LDSM.16.M88.4 R12, [R34] ;  /* 0x00000000220c783b */ /* 0x0003e80000000200 */
[----:B------:R-:W3:Y:S01]  /*0cf0*/  LDSM.16.M88.4 R16, [R35] ;  /* 0x000000002310783b */ /* 0x000ee20000000200 */
[----:B-1----:R-:W-:Y:S01]  /*0d00*/  IMAD.U32 R34, RZ, RZ, UR12 ;  /* 0x0000000cff227e24 */ /* 0x002fe2000f8e00ff */
[----:B---3--:R-:W-:Y:S06]  /*0d10*/  HMMA.16816.F32.BF16 R4, R12, R16, R4 ;  /* 0x000000100c04723c */ /* 0x008fec0000041804 */
[----:B------:R-:W-:Y:S01]  /*0d20*/  HMMA.16816.F32.BF16 R8, R12, R18, R8 ;  /* 0x000000120c08723c */ /* 0x000fe20000041808 */
[----:B------:R-:W-:-:S06]  /*0d30*/  LEA R16, R2, UR15, 0x1 ;  /* 0x0000000f02107c11 */ /* 0x000fcc000f8e08ff */
[----:B------:R-:W-:Y:S01]  /*0d40*/  LEA R12, R3, UR14, 0x1 ;  /* 0x0000000e030c7c11 */ /* 0x000fe2000f8e08ff */
[----:B------:R-:W-:Y:S01]  /*0d50*/  LDSM.16.M88.4 R16, [R16] ;  /* 0x000000001010783b */ /* 0x000fe20000000200 */
[----:B------:R-:W-:-:S04]  /*0d60*/  UIADD3 UR14, UR13, 0x40, URZ ;  /* 0x000000400d0e7890 */ /* 0x000fc8000fffe03f */
        /* <DEDUP_REMOVED lines=9> */
[----:B--2---:R-:W-:Y:S01]  /*0e00*/  LEA R37, R25, UR14, 0x1 ;  /* 0x0000000e19257c11 */ /* 0x004fe2000f8e08ff */
[----:B------:R-:W-:-:S02]  /*0e10*/  USEL UR4, UR4, URZ, !UP1 ;  /* 0x0000003f04047287 */ /* 0x000fc4000c800000 */
[----:B------:R-:W-:Y:S02]  /*0e20*/  USEL UR12, UR12, URZ, !UP2 ;  /* 0x0000003f0c0c7287 */ /* 0x000fe4000d000000 */
[----:B------:R-:W-:Y:S02]  /*0e30*/  ULEA UR14, UR4, UR10, 0xa ;  /* 0x0000000a040e7291 */ /* 0x000fe4000f8e503f */
[----:B------:R-:W-:Y:S02]  /*0e40*/  ULEA UR15, UR4, UR11, 0xc ;  /* 0x0000000b040f7291 */ /* 0x000fe4000f8e603f */
[----:B------:R-:W-:-:S04]  /*0e50*/  UIADD3 UR4, UR4, 0x1, URZ ;  /* 0x0000000104047890 */ /* 0x000fc8000fffe03f */
[----:B------:R-:W-:Y:S01]  /*0e60*/  LEA R36, R20, UR15, 0x1 ;  /* 0x0000000f14247c11 */ /* 0x000fe2000f8e08ff */
[----:B-1----:R-:W-:Y:S06]  /*0e70*/  HMMA.16816.F32.BF16 R4, R12, R16, R4 ;  /* 0x000000100c04723c */ /* 0x002fec0000041804 */
[----:B------:R-:W-:Y:S01]  /*0e80*/  HMMA.16816.F32.BF16 R8, R12, R18, R8 ;  /* 0x000000120c08723c */ /* 0x000fe20000041808 */
[----:B------:R-:W-:Y:S01]  /*0e90*/  IMAD R17, R34, 0x400, R27 ;  /* 0x0000040022117824 */ /* 0x000fe200078e021b */
[----:B------:R-:W-:-:S04]  /*0ea0*/  LEA R34, R22, UR14, 0x1 ;  /* 0x0000000e16227c11 */ /* 0x000fc8000f8e08ff */
[----:B------:R-:W-:Y:S01]  /*0eb0*/  @!PT LDS RZ, [RZ] ;  /* 0x00000000fffff984 */ /* 0x000fe20000000800 */
[----:B------:R-:W-:Y:S01]  /*0ec0*/  @!PT LDS RZ, [RZ] ;  /* 0x00000000fffff984 */ /* 0x000fe20000000800 */
[----:B------:R-:W-:Y:S01]  /*0ed0*/  @!PT LDS RZ, [RZ] ;  /* 0x00000000fffff984 */ /* 0x000fe20000000800 */
[----:B------:R1:W-:Y:S04]  /*0ee0*/  LDGSTS.E.64 [R17], desc[UR16][R28.64+0x40], !P0 ;  /* 0x000000401c117fae */ /* 0x0003e8000c121a50 */
[----:B------:R-:W0:Y:S04]  /*0ef0*/  LDGDEPBAR ;  /* 0x00000000000079af */ /* 0x000e280000000000 */
[----:B------:R2:W-:Y:S04]  /*0f00*/  LDGSTS.E.BYPASS.128 [R35], desc[UR16][R30.64+0x40], !P0 ;  /* 0x000000401e237fae */ /* 0x0005e8000c101c50 */
[----:B------:R3:W-:Y:S04]  /*0f10*/  LDGSTS.E.BYPASS.128 [R37], desc[UR16][R32.64+0x40], !P0 ;  /* 0x0000004020257fae */ /* 0x0007e8000c101c50 */
[----:B------:R-:W0:Y:S01]  /*0f20*/  LDGDEPBAR ;  /* 0x00000000000079af */ /* 0x000e220000000000 */
[----:B------:R-:W-:-:S04]  /*0f30*/  DEPBAR.LE SB0, 0x4 ;  /* 0x000081000000791a */ /* 0x000fc80000000000 */
[----:B------:R-:W-:Y:S06]  /*0f40*/  BAR.SYNC.DEFER_BLOCKING 0x0 ;  /* 0x0000000000007b1d */ /* 0x000fec0000010000 */
[----:B------:R4:W-:Y:S04]  /*0f50*/  LDSM.16.M88.4 R12, [R34] ;  /* 0x00000000220c783b */ /* 0x0009e80000000200 */
[----:B-1----:R-:W1:Y:S01]  /*0f60*/  LDSM.16.M88.4 R16, [R36] ;  /* 0x000000002410783b */ /* 0x002e620000000200 */
[----:B----4-:R-:W-:Y:S01]  /*0f70*/  IMAD.U32 R34, RZ, RZ, UR12 ;  /* 0x0000000cff227e24 */ /* 0x010fe2000f8e00ff */
[----:B-1----:R-:W-:Y:S06]  /*0f80*/  HMMA.16816.F32.BF16 R4, R12, R16, R4 ;  /* 0x000000100c04723c */ /* 0x002fec0000041804 */
        /* <DEDUP_REMOVED lines=12> */
[----:B--2---:R-:W-:Y:S01]  /*1050*/  LEA R35, R26, UR14, 0x1 ;  /* 0x0000000e1a237c11 */ /* 0x004fe2000f8e08ff */
[----:B------:R-:W-:Y:S01]  /*1060*/  UISETP.GE.AND UP2, UPT, UR12, 0x3, UPT ;  /* 0x000000030c00788c */ /* 0x000fe2000bf46270 */
[----:B---3--:R-:W-:Y:S01]  /*1070*/  LEA R37, R25, UR14, 0x1 ;  /* 0x0000000e19257c11 */ /* 0x008fe2000f8e08ff */
        /* <DEDUP_REMOVED lines=67> */
[----:B------:R-:W-:Y:S02]  /*14b0*/  UIADD3 UR14, UR13, 0xa0, URZ ;  /* 0x000000a00d0e7890 */ /* 0x000fe4000fffe03f */
[----:B------:R-:W-:Y:S02]  /*14c0*/  UIADD3 UR13, UR13, 0xc0, URZ ;  /* 0x000000c00d0d7890 */ /* 0x000fe4000fffe03f */
        /* <DEDUP_REMOVED lines=11> */
[----:B------:R-:W-:Y:S02]  /*1580*/  UISETP.GE.U32.AND UP1, UPT, UR13, 0xba0, UPT ;  /* 0x00000ba00d00788c */ /* 0x000fe4000bf26070 */
[----:B------:R-:W-:Y:S02]  /*1590*/  ULEA UR14, UR4, UR10, 0xa ;  /* 0x0000000a040e7291 */ /* 0x000fe4000f8e503f */
[----:B------:R-:W-:Y:S02]  /*15a0*/  ULEA UR15, UR4, UR11, 0xc ;  /* 0x0000000b040f7291 */ /* 0x000fe4000f8e603f */
[----:B------:R-:W-:Y:S02]  /*15b0*/  USEL UR12, UR12, URZ, !UP2 ;  /* 0x0000003f0c0c7287 */ /* 0x000fe4000d000000 */
[----:B------:R-:W-:Y:S02]  /*15c0*/  UIADD3 UR4, UR4, 0x1, URZ ;  /* 0x0000000104047890 */ /* 0x000fe4000fffe03f */
        /* <DEDUP_REMOVED lines=11> */
[----:B------:R3:W-:Y:S01]  /*1680*/  LDGSTS.E.BYPASS.128 [R37], desc[UR16][R32.64+0x100], !P0 ;  /* 0x0000010020257fae */ /* 0x0007e2000c101c50 */
[----:B------:R-:W-:Y:S01]  /*1690*/  PLOP3.LUT P0, PT, PT, PT, UP1, 0x80, 0x0 ;  /* 0x000000000000781c */ /* 0x000fe20003f0f018 */
[----:B------:R-:W-:-:S02]  /*16a0*/  UISETP.GE.AND UP1, UPT, UR4, 0x3, UPT ;  /* 0x000000030400788c */ /* 0x000fc4000bf26270 */
[----:B------:R-:W0:Y:S02]  /*16b0*/  LDGDEPBAR ;  /* 0x00000000000079af */ /* 0x000e240000000000 */
[----:B------:R-:W-:Y:S02]  /*16c0*/  USEL UR4, UR4, URZ, !UP1 ;  /* 0x0000003f04047287 */ /* 0x000fe4000c800000 */
[----:B------:R-:W-:-:S06]  /*16d0*/  UISETP.GE.U32.AND UP1, UPT, UR13, 0xbe0, UPT ;  /* 0x00000be00d00788c */ /* 0x000fcc000bf26070 */
[----:B------:R-:W-:Y:S01]  /*16e0*/  PLOP3.LUT P1, PT, PT, PT, UP1, 0x80, 0x0 ;  /* 0x000000000000781c */ /* 0x000fe20003f2f018 */
[----:B------:R-:W-:-:S04]  /*16f0*/  DEPBAR.LE SB0, 0x4 ;  /* 0x000081000000791a */ /* 0x000fc80000000000 */
[----:B------:R-:W-:Y:S06]  /*1700*/  BAR.SYNC.DEFER_BLOCKING 0x0 ;  /* 0x0000000000007b1d */ /* 0x000fec0000010000 */
[----:B------:R4:W-:Y:S04]  /*1710*/  LDSM.16.M88.4 R12, [R34] ;  /* 0x00000000220c783b */ /* 0x0009e80000000200 */
[----:B-1----:R-:W1:Y:S01]  /*1720*/  LDSM.16.M88.4 R16, [R36] ;  /* 0x000000002410783b */ /* 0x002e620000000200 */
[----:B----4-:R-:W-:Y:S01]  /*1730*/  IMAD.U32 R34, RZ, RZ, UR12 ;  /* 0x0000000cff227e24 */ /* 0x010fe2000f8e00ff */
[----:B-1----:R-:W-:Y:S06]  /*1740*/  HMMA.16816.F32.BF16 R4, R12, R16, R4 ;  /* 0x000000100c04723c */ /* 0x002fec0000041804 */
[----:B------:R-:W-:Y:S01]  /*1750*/  HMMA.16816.F32.BF16 R8, R12, R18, R8 ;  /* 0x000000120c08723c */ /* 0x000fe20000041808 */
[----:B------:R-:W-:Y:S01]  /*1760*/  LEA R16, R3, UR14, 0x1 ;  /* 0x0000000e03107c11 */ /* 0x000fe2000f8e08ff */
[----:B------:R-:W-:-:S05]  /*1770*/  ULEA UR14, UR12, UR11, 0xc ;  /* 0x0000000b0c0e7291 */ /* 0x000fca000f8e603f */
[----:B------:R-:W-:Y:S01]  /*1780*/  LEA R12, R2, UR15, 0x1 ;  /* 0x0000000f020c7c11 */ /* 0x000fe2000f8e08ff */
[----:B------:R-:W-:Y:S01]  /*1790*/  LDSM.16.M88.4 R16, [R16] ;  /* 0x000000001010783b */ /* 0x000fe20000000200 */
[----:B--2---:R-:W-:Y:S01]  /*17a0*/  LEA R35, R26, UR14, 0x1 ;  /* 0x0000000e1a237c11 */ /* 0x004fe2000f8e08ff */
[----:B------:R-:W-:Y:S01]  /*17b0*/  ULEA UR15, UR4, UR10, 0xa ;  /* 0x0000000a040f7291 */ /* 0x000fe2000f8e503f */
[----:B---3--:R-:W-:Y:S01]  /*17c0*/  LEA R37, R25, UR14, 0x1 ;  /* 0x0000000e19257c11 */ /* 0x008fe2000f8e08ff */
[----:B------:R-:W-:Y:S01]  /*17d0*/  ULEA UR14, UR4, UR11, 0xc ;  /* 0x0000000b040e7291 */ /* 0x000fe2000f8e603f */
[----:B------:R-:W1:Y:S05]  /*17e0*/  LDSM.16.M88.4 R12, [R12] ;  /* 0x000000000c0c783b */ /* 0x000e6a0000000200 */
[----:B-1----:R-:W-:Y:S06]  /*17f0*/  HMMA.16816.F32.BF16 R4, R16, R12, R4 ;  /* 0x0000000c1004723c */ /* 0x002fec0000041804 */
[----:B------:R-:W-:Y:S01]  /*1800*/  HMMA.16816.F32.BF16 R16, R16, R14, R8 ;  /* 0x0000000e1010723c */ /* 0x000fe20000041808 */
[----:B------:R-:W-:Y:S01]  /*1810*/  IMAD R13, R34, 0x400, R27 ;  /* 0x00000400220d7824 */ /* 0x000fe200078e021b */
[----:B------:R-:W-:Y:S01]  /*1820*/  BAR.SYNC.DEFER_BLOCKING 0x0 ;  /* 0x0000000000007b1d */ /* 0x000fe20000010000 */
[----:B------:R-:W-:-:S04]  /*1830*/  LEA R12, R20, UR14, 0x1 ;  /* 0x0000000e140c7c11 */ /* 0x000fc8000f8e08ff */
[----:B------:R-:W-:Y:S01]  /*1840*/  LEA R8, R22, UR15, 0x1 ;  /* 0x0000000f16087c11 */ /* 0x000fe2000f8e08ff */
[----:B------:R-:W-:Y:S01]  /*1850*/  @!PT LDS RZ, [RZ] ;  /* 0x00000000fffff984 */ /* 0x000fe20000000800 */
[----:B------:R-:W-:Y:S01]  /*1860*/  @!PT LDS RZ, [RZ] ;  /* 0x00000000fffff984 */ /* 0x000fe20000000800 */
[----:B------:R-:W-:Y:S01]  /*1870*/  @!PT LDS RZ, [RZ] ;  /* 0x00000000fffff984 */ /* 0x000fe20000000800 */
[----:B------:R-:W-:Y:S04]  /*1880*/  LDGSTS.E.64 [R13], desc[UR16][R28.64+0x140], !P0 ;  /* 0x000001401c0d7fae */ /* 0x000fe8000c121a50 */
[----:B------:R-:W0:Y:S04]  /*1890*/  LDGDEPBAR ;  /* 0x00000000000079af */ /* 0x000e280000000000 */
[----:B------:R-:W-:Y:S04]  /*18a0*/  LDGSTS.E.BYPASS.128 [R35], desc[UR16][R30.64+0x140], !P0 ;  /* 0x000001401e237fae */ /* 0x000fe8000c101c50 */
[----:B------:R1:W-:Y:S04]  /*18b0*/  LDGSTS.E.BYPASS.128 [R37], desc[UR16][R32.64+0x140], !P0 ;  /* 0x0000014020257fae */ /* 0x0003e8000c101c50 */
[----:B------:R-:W0:Y:S01]  /*18c0*/  LDGDEPBAR ;  /* 0x00000000000079af */ /* 0x000e220000000000 */
[----:B-1----:R-:W-:-:S05]  /*18d0*/  IADD3 R32, P0, R32, 0x180, RZ ;  /* 0x0000018020207810 */ /* 0x002fca0007f1e0ff */
[----:B------:R-:W-:Y:S01]  /*18e0*/  IMAD.X R33, RZ, RZ, R33, P0 ;  /* 0x000000ffff217224 */ /* 0x000fe200000e0621 */
[----:B------:R-:W-:-:S05]  /*18f0*/  IADD3 R30, P0, R30, 0x180, RZ ;  /* 0x000001801e1e7810 */ /* 0x000fca0007f1e0ff */
[----:B------:R-:W-:Y:S01]  /*1900*/  IMAD.X R31, RZ, RZ, R31, P0 ;  /* 0x000000ffff1f7224 */ /* 0x000fe200000e061f */
[----:B------:R-:W-:Y:S01]  /*1910*/  IADD3 R28, P0, R28, 0x180, RZ ;  /* 0x000001801c1c7810 */ /* 0x000fe20007f1e0ff */
[----:B------:R-:W-:-:S04]  /*1920*/  DEPBAR.LE SB0, 0x4 ;  /* 0x000081000000791a */ /* 0x000fc80000000000 */
[----:B------:R-:W-:Y:S01]  /*1930*/  BAR.SYNC.DEFER_BLOCKING 0x0 ;  /* 0x0000000000007b1d */ /* 0x000fe20000010000 */
[----:B------:R-:W-:-:S05]  /*1940*/  IMAD.X R29, RZ, RZ, R29, P0 ;  /* 0x000000ffff1d7224 */ /* 0x000fca00000e061d */
[----:B------:R-:W1:Y:S04]  /*1950*/  LDSM.16.M88.4 R8, [R8] ;  /* 0x000000000808783b */ /* 0x000e680000000200 */
[----:B------:R-:W2:Y:S01]  /*1960*/  LDSM.16.M88.4 R12, [R12] ;  /* 0x000000000c0c783b */ /* 0x000ea20000000200 */
[----:B------:R-:W-:Y:S05]  /*1970*/  @!P1 BRA `(.L_x_0) ;  /* 0xfffffff000349947 */ /* 0x000fea000383ffff */
[----:B------:R-:W-:Y:S01]  /*1980*/  IABS R2, UR18 ;  /* 0x0000001200027c13 */ /* 0x000fe20008000000 */
[----:B------:R-:W-:Y:S01]  /*1990*/  UISETP.GE.AND UP2, UPT, UR18, URZ, UPT ;  /* 0x0000003f1200728c */ /* 0x000fe2000bf46270 */
[----:B------:R-:W-:Y:S01]  /*19a0*/  IMAD.SHL.U32 R3, R21, 0x8, RZ ;  /* 0x0000000815037824 */ /* 0x000fe200078e00ff */
[----:B------:R-:W-:-:S04]  /*19b0*/  DEPBAR.LE SB0, 0x0 ;  /* 0x000080000000791a */ /* 0x000fc80000000000 */
[----:B------:R-:W-:Y:S01]  /*19c0*/  R2UR UR4, R2 ;  /* 0x00000000020472ca */ /* 0x000fe200000e0000 */
[C---:B------:R-:W-:Y:S01]  /*19d0*/  IMAD.SHL.U32 R2, R0.reuse, 0x2, RZ ;  /* 0x0000000200027824 */ /* 0x040fe200078e00ff */
[----:B------:R-:W-:Y:S01]  /*19e0*/  F2FP.BF16.F32.PACK_AB R5, R5, R4 ;  /* 0x000000040505723e */ /* 0x000fe200000010ff */
[----:B------:R-:W-:Y:S01]  /*19f0*/  IMAD.SHL.U32 R4, R21, 0x4, RZ ;  /* 0x0000000415047824 */ /* 0x000fe200078e00ff */
[----:B------:R-:W-:Y:S01]  /*1a00*/  F2FP.BF16.F32.PACK_AB R7, R7, R6 ;  /* 0x000000060707723e */ /* 0x000fe200000010ff */
[C---:B-1----:R-:W-:Y:S01]  /*1a10*/  IMAD.SHL.U32 R9, R0.reuse, 0x8, RZ ;  /* 0x0000000800097824 */ /* 0x042fe200078e00ff */
[----:B------:R-:W-:Y:S02]  /*1a20*/  LOP3.LUT R3, R3, 0x6, R2, 0xf8, !PT ;  /* 0x0000000603037812 */ /* 0x000fe400078ef802 */
[----:B------:R-:W-:Y:S02]  /*1a30*/  LOP3.LUT R2, R0, 0x1f, RZ, 0xc0, !PT ;  /* 0x0000001f00027812 */ /* 0x000fe400078ec0ff */
[----:B------:R-:W-:-:S02]  /*1a40*/  F2FP.BF16.F32.PACK_AB R17, R17, R16 ;  /* 0x000000101111723e */ /* 0x000fc400000010ff */
[----:B------:R-:W-:Y:S01]  /*1a50*/  SHF.R.U32.HI R2, RZ, 0x2, R2 ;  /* 0x00000002ff027819 */ /* 0x000fe20000011602 */
[----:B------:R-:W-:Y:S01]  /*1a60*/  UIMAD.WIDE.U32 UR12, UR7, UR4, URZ ;  /* 0x00000004070c72a5 */ /* 0x000fe2000f8e003f */
[----:B------:R-:W-:Y:S02]  /*1a70*/  F2FP.BF16.F32.PACK_AB R19, R19, R18 ;  /* 0x000000121313723e */ /* 0x000fe400000010ff */
[----:B------:R-:W-:Y:S01]  /*1a80*/  SHF.R.U32.HI R6, RZ, 0x3, R0 ;  /* 0x00000003ff067819 */ /* 0x000fe20000011600 */
[----:B------:R-:W-:Y:S01]  /*1a90*/  UIMAD UR5, UR13, UR5, UR4 ;  /* 0x000000050d0572a4 */ /* 0x000fe2000f8e0204 */
[----:B------:R-:W-:Y:S01]  /*1aa0*/  IMAD R2, R2, 0x48, R3 ;  /* 0x0000004802027824 */ /* 0x000fe200078e0203 */
[----:B------:R-:W-:Y:S02]  /*1ab0*/  LOP3.LUT R23, R4, R23, RZ, 0xfc, !PT ;  /* 0x0000001704177212 */ /* 0x000fe400078efcff */
[----:B------:R-:W-:Y:S01]  /*1ac0*/  UISETP.GT.U32.AND UP1, UPT, UR19, UR5, UPT ;  /* 0x000000051300728c */ /* 0x000fe2000bf24070 */
[----:B------:R-:W-:Y:S01]  /*1ad0*/  SGXT.U32 R4, R6, 0x4 ;  /* 0x000000040604781a */ /* 0x000fe20000000000 */
[----:B------:R-:W-:Y:S01]  /*1ae0*/  IMAD.U32 R6, RZ, RZ, UR9 ;  /* 0x00000009ff067e24 */ /* 0x000fe2000f8e00ff */
[----:B------:R-:W-:Y:S01]  /*1af0*/  LEA R2, R2, UR10, 0x1 ;  /* 0x0000000a02027c11 */ /* 0x000fe2000f8e08ff */
[----:B------:R-:W-:Y:S01]  /*1b00*/  BAR.SYNC.DEFER_BLOCKING 0x0 ;  /* 0x0000000000007b1d */ /* 0x000fe20000010000 */
[----:B------:R-:W-:-:S02]  /*1b10*/  IMAD R23, R23, 0x9, R24 ;  /* 0x0000000917177824 */ /* 0x000fc400078e0218 */
[----:B------:R-:W-:-:S04]  /*1b20*/  LOP3.LUT R9, R6, 0x38, R9, 0xf8, !PT ;  /* 0x0000003806097812 */ /* 0x000fc800078ef809 */
[----:B------:R-:W-:-:S04]  /*1b30*/  @!UP1 UIADD3 UR5, UR5, -UR19, URZ ;  /* 0x8000001305059290 */ /* 0x000fc8000fffe03f */
[----:B------:R-:W-:-:S11]  /*1b40*/  UISETP.GT.U32.AND UP1, UPT, UR19, UR5, UPT ;  /* 0x000000051300728c */ /* 0x000fd6000bf24070 */
[----:B------:R-:W-:Y:S01]  /*1b50*/  @!UP1 UIADD3 UR5, UR5, -UR19, URZ ;  /* 0x8000001305059290 */ /* 0x000fe2000fffe03f */
[----:B------:R1:W-:Y:S03]  /*1b60*/  STS [R2], R5 ;  /* 0x0000000502007388 */ /* 0x0003e60000000800 */
[----:B------:R-:W-:Y:S01]  /*1b70*/  @!UP2 UIADD3 UR5, -UR5, URZ, URZ ;  /* 0x0000003f0505a290 */ /* 0x000fe2000fffe13f */
[----:B------:R1:W-:Y:S03]  /*1b80*/  STS [R2+0x480], R7 ;  /* 0x0004800702007388 */ /* 0x0003e60000000800 */
[----:B------:R-:W-:Y:S01]  /*1b90*/  USEL UR5, UR8, UR5, !UP0 ;  /* 0x0000000508057287 */ /* 0x000fe2000c000000 */
[----:B------:R1:W-:Y:S03]  /*1ba0*/  STS [R2+0x40], R17 ;  /* 0x0000401102007388 */ /* 0x0003e60000000800 */
[----:B------:R-:W-:Y:S01]  /*1bb0*/  ULEA UR5, UR6, UR5, 0x3 ;  /* 0x0000000506057291 */ /* 0x000fe2000f8e183f */
[----:B------:R1:W-:Y:S03]  /*1bc0*/  STS [R2+0x4c0], R19 ;  /* 0x0004c01302007388 */ /* 0x0003e60000000800 */
[----:B------:R-:W-:-:S06]  /*1bd0*/  USHF.L.U32 UR5, UR5, 0x4, URZ ;  /* 0x0000000405057899 */ /* 0x000fcc000800063f */
[----:B------:R-:W-:Y:S01]  /*1be0*/  LOP3.LUT R0, R4, UR5, RZ, 0xfc, !PT ;  /* 0x0000000504007c12 */ /* 0x000fe2000f8efcff */
[----:B------:R-:W-:Y:S03]  /*1bf0*/  BAR.SYNC.DEFER_BLOCKING 0x0 ;  /* 0x0000000000007b1d */ /* 0x000fe60000010000 */
[----:B------:R-:W-:Y:S01]  /*1c00*/  ISETP.GE.AND P0, PT, R0, 0x1, PT ;  /* 0x000000010000780c */ /* 0x000fe20003f06270 */
[----:B------:R-:W-:-:S03]  /*1c10*/  IMAD.SHL.U32 R0, R23, 0x8, RZ ;  /* 0x0000000817007824 */ /* 0x000fc600078e00ff */
[----:B------:R-:W-:Y:S02]  /*1c20*/  ISETP.LT.AND P0, PT, R9, 0x2400, !P0 ;  /* 0x000024000900780c */ /* 0x000fe40004701270 */
[----:B------:R-:W-:-:S11]  /*1c30*/  LEA R0, R0, UR10, 0x1 ;  /* 0x0000000a00007c11 */ /* 0x000fd6000f8e08ff */
[----:B-1----:R-:W-:Y:S05]  /*1c40*/  @!P0 EXIT ;  /* 0x000000000000894d */ /* 0x002fea0003800000 */
[----:B------:R-:W1:Y:S01]  /*1c50*/  LDS.128 R4, [R0] ;  /* 0x0000000000047984 */ /* 0x000e620000000c00 */
[----:B------:R-:W2:Y:S02]  /*1c60*/  LDC.64 R2, c[0x0][0x220] ;  /* 0x00008800ff027b82 */ /* 0x000ea40000000a00 */
[----:B--2---:R-:W-:-:S05]  /*1c70*/  IMAD.WIDE R2, R9, 0x2, R2 ;  /* 0x0000000209027825 */ /* 0x004fca00078e0202 */
[----:B-1----:R-:W-:Y:S01]  /*1c80*/  STG.E.128 desc[UR16][R2.64], R4 ;  /* 0x0000000402007986 */ /* 0x002fe2000c101d10 */
[----:B------:R-:W-:Y:S05]  /*1c90*/  EXIT ;  /* 0x000000000000794d */ /* 0x000fea0003800000 */
.L_x_1:
[----:B------:R-:W-:-:S00]  /*1ca0*/  BRA `(.L_x_1) ;  /* 0xfffffffc00fc7947 */ /* 0x000fc0000383ffff */
[----:B------:R-:W-:-:S00]  /*1cb0*/  NOP ;  /* 0x0000000000007918 */ /* 0x000fc00000000000 */
        /* <DEDUP_REMOVED lines=12> */
.L_x_2:


//--------------------- .nv.shared.triton_mm      --------------------------
	.section	.nv.shared.triton_mm,"aw",@nobits
	.sectionflags	@""
	.align	16
	.zero		1024


//--------------------- .nv.constant0.triton_mm   --------------------------
	.section	.nv.constant0.triton_mm,"a",@progbits
	.sectionflags	@""
	.align	4
.nv.constant0.triton_mm:
	.zero		552
